//
// Generated by NVIDIA NVVM Compiler
//
// Compiler Build ID: CL-36424714
// Cuda compilation tools, release 13.0, V13.0.88
// Based on NVVM 20.0.0
//

.version 9.0
.target sm_100
.address_size 64

	// .globl	_Z9sumKernelPdPKdS1_i

.visible .entry _Z9sumKernelPdPKdS1_i(
	.param .u64 .ptr .align 1 _Z9sumKernelPdPKdS1_i_param_0,
	.param .u64 .ptr .align 1 _Z9sumKernelPdPKdS1_i_param_1,
	.param .u64 .ptr .align 1 _Z9sumKernelPdPKdS1_i_param_2,
	.param .u32 _Z9sumKernelPdPKdS1_i_param_3
)
{
	.reg .pred 	%p<2>;
	.reg .b32 	%r<6>;
	.reg .b64 	%rd<11>;
	.reg .b64 	%fd<4>;

	ld.param.u64 	%rd1, [_Z9sumKernelPdPKdS1_i_param_0];
	ld.param.u64 	%rd2, [_Z9sumKernelPdPKdS1_i_param_1];
	ld.param.u64 	%rd3, [_Z9sumKernelPdPKdS1_i_param_2];
	ld.param.u32 	%r2, [_Z9sumKernelPdPKdS1_i_param_3];
	mov.u32 	%r3, %ctaid.x;
	mov.u32 	%r4, %ntid.x;
	mov.u32 	%r5, %tid.x;
	mad.lo.s32 	%r1, %r3, %r4, %r5;
	setp.ge.s32 	%p1, %r1, %r2;
	@%p1 bra 	$L__BB0_2;
	cvta.to.global.u64 	%rd4, %rd2;
	cvta.to.global.u64 	%rd5, %rd3;
	cvta.to.global.u64 	%rd6, %rd1;
	mul.wide.s32 	%rd7, %r1, 8;
	add.s64 	%rd8, %rd4, %rd7;
	ld.global.f64 	%fd1, [%rd8];
	add.s64 	%rd9, %rd5, %rd7;
	ld.global.f64 	%fd2, [%rd9];
	add.f64 	%fd3, %fd1, %fd2;
	add.s64 	%rd10, %rd6, %rd7;
	st.global.f64 	[%rd10], %fd3;
$L__BB0_2:
	ret;

}


// ===== COMPILED SASS (sm_100) =====

	.target	sm_100

	.elftype	@"ET_EXEC"


//--------------------- .note.nv.tkinfo           --------------------------
	.section	.note.nv.tkinfo,"",@"SHT_NOTE"
	.sectionflags	@"SHF_NOTE_NV_TKINFO"
	.tkinfo
        /*0018*/ 	.word	0x00000002
        /*0030*/ 	.string	""
        /*0030*/ 	.string	"ptxas"
        /*0030*/ 	.string	"Cuda compilation tools, release 13.0, V13.0.88"
        /*0030*/ 	.string	"Build cuda_13.0.r13.0/compiler.36424714_0"
        /*0030*/ 	.string	"-arch sm_100 -m 64 "



//--------------------- .note.nv.cuinfo           --------------------------
	.section	.note.nv.cuinfo,"",@"SHT_NOTE"
	.sectionflags	@"SHF_NOTE_NV_CUINFO"
        /*0018*/ 	.short	0x0002
        /*001a*/ 	.short	0x0064
        /*001c*/ 	.short	0x0082
	.zero		2


//--------------------- .nv.info                  --------------------------
	.section	.nv.info,"",@"SHT_CUDA_INFO"
	.align	4


	//----- nvinfo : EIATTR_REGCOUNT
	.align		4
        /*0000*/ 	.byte	0x04, 0x2f
        /*0002*/ 	.short	(.L_1 - .L_0)
	.align		4
.L_0:
        /*0004*/ 	.word	index@(_Z9sumKernelPdPKdS1_i)
        /*0008*/ 	.word	0x0000000e


	//----- nvinfo : EIATTR_FRAME_SIZE
	.align		4
.L_1:
        /*000c*/ 	.byte	0x04, 0x11
        /*000e*/ 	.short	(.L_3 - .L_2)
	.align		4
.L_2:
        /*0010*/ 	.word	index@(_Z9sumKernelPdPKdS1_i)
        /*0014*/ 	.word	0x00000000


	//----- nvinfo : EIATTR_MIN_STACK_SIZE
	.align		4
.L_3:
        /*0018*/ 	.byte	0x04, 0x12
        /*001a*/ 	.short	(.L_5 - .L_4)
	.align		4
.L_4:
        /*001c*/ 	.word	index@(_Z9sumKernelPdPKdS1_i)
        /*0020*/ 	.word	0x00000000
.L_5:


//--------------------- .nv.compat                --------------------------
	.section	.nv.compat,"",@"SHT_CUDA_COMPAT_INFO"
	.align	4
        /*0000*/ 	.byte	0x02, 0x09, 0x00, 0x00, 0x02, 0x02, 0x01, 0x00, 0x02, 0x05, 0x05, 0x00, 0x03, 0x07, 0x01, 0x01
        /*0010*/ 	.byte	0x02, 0x03, 0x00, 0x00, 0x02, 0x06, 0x01, 0x00, 0x04, 0x0b, 0x08, 0x00, 0x01, 0x00, 0x00, 0x00
        /*0020*/ 	.byte	0x00, 0x00, 0x00, 0x00


//--------------------- .nv.info._Z9sumKernelPdPKdS1_i --------------------------
	.section	.nv.info._Z9sumKernelPdPKdS1_i,"",@"SHT_CUDA_INFO"
	.sectionflags	@""
	.align	4


	//----- nvinfo : EIATTR_CUDA_API_VERSION
	.align		4
        /*0000*/ 	.byte	0x04, 0x37
        /*0002*/ 	.short	(.L_7 - .L_6)
.L_6:
        /*0004*/ 	.word	0x00000082


	//----- nvinfo : EIATTR_KPARAM_INFO
	.align		4
.L_7:
        /*0008*/ 	.byte	0x04, 0x17
        /*000a*/ 	.short	(.L_9 - .L_8)
.L_8:
        /*000c*/ 	.word	0x00000000
        /*0010*/ 	.short	0x0003
        /*0012*/ 	.short	0x0018
        /*0014*/ 	.byte	0x00, 0xf0, 0x11, 0x00


	//----- nvinfo : EIATTR_KPARAM_INFO
	.align		4
.L_9:
        /*0018*/ 	.byte	0x04, 0x17
        /*001a*/ 	.short	(.L_11 - .L_10)
.L_10:
        /*001c*/ 	.word	0x00000000
        /*0020*/ 	.short	0x0002
        /*0022*/ 	.short	0x0010
        /*0024*/ 	.byte	0x00, 0xf5, 0x21, 0x00


	//----- nvinfo : EIATTR_KPARAM_INFO
	.align		4
.L_11:
        /*0028*/ 	.byte	0x04, 0x17
        /*002a*/ 	.short	(.L_13 - .L_12)
.L_12:
        /*002c*/ 	.word	0x00000000
        /*0030*/ 	.short	0x0001
        /*0032*/ 	.short	0x0008
        /*0034*/ 	.byte	0x00, 0xf5, 0x21, 0x00


	//----- nvinfo : EIATTR_KPARAM_INFO
	.align		4
.L_13:
        /*0038*/ 	.byte	0x04, 0x17
        /*003a*/ 	.short	(.L_15 - .L_14)
.L_14:
        /*003c*/ 	.word	0x00000000
        /*0040*/ 	.short	0x0000
        /*0042*/ 	.short	0x0000
        /*0044*/ 	.byte	0x00, 0xf5, 0x21, 0x00


	//----- nvinfo : EIATTR_SPARSE_MMA_MASK
	.align		4
.L_15:
        /*0048*/ 	.byte	0x03, 0x50
        /*004a*/ 	.short	0x0000


	//----- nvinfo : EIATTR_MAXREG_COUNT
	.align		4
        /*004c*/ 	.byte	0x03, 0x1b
        /*004e*/ 	.short	0x00ff


	//----- nvinfo : EIATTR_MERCURY_ISA_VERSION
	.align		4
        /*0050*/ 	.byte	0x03, 0x5f
        /*0052*/ 	.short	0x0101


	//----- nvinfo : EIATTR_VRC_CTA_INIT_COUNT
	.align		4
        /*0054*/ 	.byte	0x02, 0x4a
	.zero		1
	.zero		1


	//----- nvinfo : EIATTR_EXIT_INSTR_OFFSETS
	.align		4
        /*0058*/ 	.byte	0x04, 0x1c
        /*005a*/ 	.short	(.L_17 - .L_16)


	//   ....[0]....
.L_16:
        /*005c*/ 	.word	0x00000070


	//   ....[1]....
        /*0060*/ 	.word	0x00000130


	//----- nvinfo : EIATTR_CBANK_PARAM_SIZE
	.align		4
.L_17:
        /*0064*/ 	.byte	0x03, 0x19
        /*0066*/ 	.short	0x001c


	//----- nvinfo : EIATTR_PARAM_CBANK
	.align		4
        /*0068*/ 	.byte	0x04, 0x0a
        /*006a*/ 	.short	(.L_19 - .L_18)
	.align		4
.L_18:
        /*006c*/ 	.word	index@(.nv.constant0._Z9sumKernelPdPKdS1_i)
        /*0070*/ 	.short	0x0380
        /*0072*/ 	.short	0x001c


	//----- nvinfo : EIATTR_SW_WAR
	.align		4
.L_19:
        /*0074*/ 	.byte	0x04, 0x36
        /*0076*/ 	.short	(.L_21 - .L_20)
.L_20:
        /*0078*/ 	.word	0x00000008
.L_21:


//--------------------- .nv.callgraph             --------------------------
	.section	.nv.callgraph,"",@"SHT_CUDA_CALLGRAPH"
	.align	4
	.sectionentsize	8
	.align		4
        /*0000*/ 	.word	0x00000000
	.align		4
        /*0004*/ 	.word	0xffffffff
	.align		4
        /*0008*/ 	.word	0x00000000
	.align		4
        /*000c*/ 	.word	0xfffffffe
	.align		4
        /*0010*/ 	.word	0x00000000
	.align		4
        /*0014*/ 	.word	0xfffffffd
	.align		4
        /*0018*/ 	.word	0x00000000
	.align		4
        /*001c*/ 	.word	0xfffffffc


//--------------------- .text._Z9sumKernelPdPKdS1_i --------------------------
	.section	.text._Z9sumKernelPdPKdS1_i,"ax",@progbits
	.align	128
        .global         _Z9sumKernelPdPKdS1_i
        .type           _Z9sumKernelPdPKdS1_i,@function
        .size           _Z9sumKernelPdPKdS1_i,(.L_x_1 - _Z9sumKernelPdPKdS1_i)
        .other          _Z9sumKernelPdPKdS1_i,@"STO_CUDA_ENTRY STV_DEFAULT"
_Z9sumKernelPdPKdS1_i:
.text._Z9sumKernelPdPKdS1_i:
[----:B------:R-:W-:Y:S01]  /*0000*/  LDC R1, c[0x0][0x37c] ;  /* 0x0000df00ff017b82 */ /* 0x000fe20000000800 */
[----:B------:R-:W0:Y:S07]  /*0010*/  S2R R0, SR_TID.X ;  /* 0x0000000000007919 */ /* 0x000e2e0000002100 */
[----:B------:R-:W0:Y:S01]  /*0020*/  S2UR UR4, SR_CTAID.X ;  /* 0x00000000000479c3 */ /* 0x000e220000002500 */
[----:B------:R-:W1:Y:S07]  /*0030*/  LDCU UR5, c[0x0][0x398] ;  /* 0x00007300ff0577ac */ /* 0x000e6e0008000800 */
[----:B------:R-:W0:Y:S02]  /*0040*/  LDC R11, c[0x0][0x360] ;  /* 0x0000d800ff0b7b82 */ /* 0x000e240000000800 */
[----:B0-----:R-:W-:-:S05]  /*0050*/  IMAD R11, R11, UR4, R0 ;  /* 0x000000040b0b7c24 */ /* 0x001fca000f8e0200 */
[----:B-1----:R-:W-:-:S13]  /*0060*/  ISETP.GE.AND P0, PT, R11, UR5, PT ;  /* 0x000000050b007c0c */ /* 0x002fda000bf06270 */
[----:B------:R-:W-:Y:S05]  /*0070*/  @P0 EXIT ;  /* 0x000000000000094d */ /* 0x000fea0003800000 */
[----:B------:R-:W0:Y:S01]  /*0080*/  LDC.64 R2, c[0x0][0x388] ;  /* 0x0000e200ff027b82 */ /* 0x000e220000000a00 */
[----:B------:R-:W1:Y:S07]  /*0090*/  LDCU.64 UR4, c[0x0][0x358] ;  /* 0x00006b00ff0477ac */ /* 0x000e6e0008000a00 */
[----:B------:R-:W2:Y:S08]  /*00a0*/  LDC.64 R4, c[0x0][0x390] ;  /* 0x0000e400ff047b82 */ /* 0x000eb00000000a00 */
[----:B------:R-:W3:Y:S01]  /*00b0*/  LDC.64 R8, c[0x0][0x380] ;  /* 0x0000e000ff087b82 */ /* 0x000ee20000000a00 */
[----:B0-----:R-:W-:-:S06]  /*00c0*/  IMAD.WIDE R2, R11, 0x8, R2 ;  /* 0x000000080b027825 */ /* 0x001fcc00078e0202 */
[----:B-1----:R-:W4:Y:S01]  /*00d0*/  LDG.E.64 R2, desc[UR4][R2.64] ;  /* 0x0000000402027981 */ /* 0x002f22000c1e1b00 */
[----:B--2---:R-:W-:-:S06]  /*00e0*/  IMAD.WIDE R4, R11, 0x8, R4 ;  /* 0x000000080b047825 */ /* 0x004fcc00078e0204 */
[----:B------:R-:W4:Y:S01]  /*00f0*/  LDG.E.64 R4, desc[UR4][R4.64] ;  /* 0x0000000404047981 */ /* 0x000f22000c1e1b00 */
[----:B---3--:R-:W-:Y:S01]  /*0100*/  IMAD.WIDE R8, R11, 0x8, R8 ;  /* 0x000000080b087825 */ /* 0x008fe200078e0208 */
[----:B----4-:R-:W-:-:S07]  /*0110*/  DADD R6, R2, R4 ;  /* 0x0000000002067229 */ /* 0x010fce0000000004 */
[----:B------:R-:W-:Y:S01]  /*0120*/  STG.E.64 desc[UR4][R8.64], R6 ;  /* 0x0000000608007986 */ /* 0x000fe2000c101b04 */
[----:B------:R-:W-:Y:S05]  /*0130*/  EXIT ;  /* 0x000000000000794d */ /* 0x000fea0003800000 */
.L_x_0:
[----:B------:R-:W-:-:S00]  /*0140*/  BRA `(.L_x_0) ;  /* 0xfffffffc00fc7947 */ /* 0x000fc0000383ffff */
[----:B------:R-:W-:-:S00]  /*0150*/  NOP ;  /* 0x0000000000007918 */ /* 0x000fc00000000000 */
        /* <DEDUP_REMOVED lines=10> */
.L_x_1:


//--------------------- .nv.shared.reserved.0     --------------------------
	.section	.nv.shared.reserved.0,"aw",@nobits
	.weak		__nv_reservedSMEM_offset_0_alias
	.size		__nv_reservedSMEM_offset_0_alias, 0, 64
	.other		__nv_reservedSMEM_offset_0_alias,@"STO_CUDA_RESERVED_SHARED STV_DEFAULT"
__nv_reservedSMEM_offset_0_alias:
	.zero		0
	.zero		64


//--------------------- .nv.constant0._Z9sumKernelPdPKdS1_i --------------------------
	.section	.nv.constant0._Z9sumKernelPdPKdS1_i,"a",@progbits
	.sectionflags	@""
	.align	4
.nv.constant0._Z9sumKernelPdPKdS1_i:
	.zero		924


//--------------------- SYMBOLS --------------------------

	.type		.nv.reservedSmem.offset0,@object
	.size		.nv.reservedSmem.offset0,0x4
